//
// Generated by NVIDIA NVVM Compiler
//
// Compiler Build ID: CL-36424714
// Cuda compilation tools, release 13.0, V13.0.88
// Based on NVVM 20.0.0
//

.version 9.0
.target sm_100
.address_size 64

	// .globl	_Z6momentPiS_i

.visible .entry _Z6momentPiS_i(
	.param .u64 .ptr .align 1 _Z6momentPiS_i_param_0,
	.param .u64 .ptr .align 1 _Z6momentPiS_i_param_1,
	.param .u32 _Z6momentPiS_i_param_2
)
{
	.reg .pred 	%p<4>;
	.reg .b32 	%r<29>;
	.reg .b64 	%rd<16>;

	ld.param.u64 	%rd1, [_Z6momentPiS_i_param_0];
	ld.param.u64 	%rd2, [_Z6momentPiS_i_param_1];
	ld.param.u32 	%r1, [_Z6momentPiS_i_param_2];
	cvta.to.global.u64 	%rd3, %rd1;
	mov.u32 	%r2, %ctaid.x;
	shl.b32 	%r3, %r2, 10;
	mov.u32 	%r4, %tid.x;
	or.b32  	%r5, %r3, %r4;
	add.s32 	%r6, %r1, %r5;
	mul.lo.s32 	%r7, %r1, %r1;
	rem.u32 	%r8, %r6, %r7;
	mul.wide.u32 	%rd4, %r8, 4;
	add.s64 	%rd5, %rd3, %rd4;
	ld.global.u32 	%r9, [%rd5];
	sub.s32 	%r10, %r5, %r1;
	rem.u32 	%r11, %r10, %r7;
	mul.wide.u32 	%rd6, %r11, 4;
	add.s64 	%rd7, %rd3, %rd6;
	ld.global.u32 	%r12, [%rd7];
	add.s32 	%r13, %r12, %r9;
	rem.u32 	%r14, %r4, %r1;
	add.s32 	%r15, %r1, -1;
	setp.eq.s32 	%p1, %r14, %r15;
	selp.b32 	%r16, %r1, 0, %p1;
	sub.s32 	%r17, %r5, %r16;
	add.s32 	%r18, %r17, 1;
	mul.wide.u32 	%rd8, %r18, 4;
	add.s64 	%rd9, %rd3, %rd8;
	ld.global.u32 	%r19, [%rd9];
	add.s32 	%r20, %r13, %r19;
	setp.eq.s32 	%p2, %r14, 0;
	selp.b32 	%r21, %r1, 0, %p2;
	add.s32 	%r22, %r5, %r21;
	add.s32 	%r23, %r22, -1;
	mul.wide.u32 	%rd10, %r23, 4;
	add.s64 	%rd11, %rd3, %rd10;
	ld.global.u32 	%r24, [%rd11];
	add.s32 	%r25, %r20, %r24;
	mul.wide.u32 	%rd12, %r5, 4;
	add.s64 	%rd13, %rd3, %rd12;
	ld.global.u32 	%r26, [%rd13];
	add.s32 	%r27, %r25, %r26;
	setp.lt.s32 	%p3, %r27, 1;
	selp.b32 	%r28, -1, 1, %p3;
	cvta.to.global.u64 	%rd14, %rd2;
	add.s64 	%rd15, %rd14, %rd12;
	st.global.u32 	[%rd15], %r28;
	ret;

}


// ===== COMPILED SASS (sm_100) =====

	.target	sm_100

	.elftype	@"ET_EXEC"


//--------------------- .note.nv.tkinfo           --------------------------
	.section	.note.nv.tkinfo,"",@"SHT_NOTE"
	.sectionflags	@"SHF_NOTE_NV_TKINFO"
	.tkinfo
        /*0018*/ 	.word	0x00000002
        /*0030*/ 	.string	""
        /*0030*/ 	.string	"ptxas"
        /*0030*/ 	.string	"Cuda compilation tools, release 13.0, V13.0.88"
        /*0030*/ 	.string	"Build cuda_13.0.r13.0/compiler.36424714_0"
        /*0030*/ 	.string	"-arch sm_100 -m 64 "



//--------------------- .note.nv.cuinfo           --------------------------
	.section	.note.nv.cuinfo,"",@"SHT_NOTE"
	.sectionflags	@"SHF_NOTE_NV_CUINFO"
        /*0018*/ 	.short	0x0002
        /*001a*/ 	.short	0x0064
        /*001c*/ 	.short	0x0082
	.zero		2


//--------------------- .nv.info                  --------------------------
	.section	.nv.info,"",@"SHT_CUDA_INFO"
	.align	4


	//----- nvinfo : EIATTR_REGCOUNT
	.align		4
        /*0000*/ 	.byte	0x04, 0x2f
        /*0002*/ 	.short	(.L_1 - .L_0)
	.align		4
.L_0:
        /*0004*/ 	.word	index@(_Z6momentPiS_i)
        /*0008*/ 	.word	0x00000012


	//----- nvinfo : EIATTR_FRAME_SIZE
	.align		4
.L_1:
        /*000c*/ 	.byte	0x04, 0x11
        /*000e*/ 	.short	(.L_3 - .L_2)
	.align		4
.L_2:
        /*0010*/ 	.word	index@(_Z6momentPiS_i)
        /*0014*/ 	.word	0x00000000


	//----- nvinfo : EIATTR_MIN_STACK_SIZE
	.align		4
.L_3:
        /*0018*/ 	.byte	0x04, 0x12
        /*001a*/ 	.short	(.L_5 - .L_4)
	.align		4
.L_4:
        /*001c*/ 	.word	index@(_Z6momentPiS_i)
        /*0020*/ 	.word	0x00000000
.L_5:


//--------------------- .nv.compat                --------------------------
	.section	.nv.compat,"",@"SHT_CUDA_COMPAT_INFO"
	.align	4
        /*0000*/ 	.byte	0x02, 0x09, 0x00, 0x00, 0x02, 0x02, 0x01, 0x00, 0x02, 0x05, 0x05, 0x00, 0x03, 0x07, 0x01, 0x01
        /*0010*/ 	.byte	0x02, 0x03, 0x00, 0x00, 0x02, 0x06, 0x01, 0x00, 0x04, 0x0b, 0x08, 0x00, 0x09, 0x00, 0x00, 0x00
        /*0020*/ 	.byte	0x00, 0x00, 0x00, 0x00


//--------------------- .nv.info._Z6momentPiS_i   --------------------------
	.section	.nv.info._Z6momentPiS_i,"",@"SHT_CUDA_INFO"
	.sectionflags	@""
	.align	4


	//----- nvinfo : EIATTR_CUDA_API_VERSION
	.align		4
        /*0000*/ 	.byte	0x04, 0x37
        /*0002*/ 	.short	(.L_7 - .L_6)
.L_6:
        /*0004*/ 	.word	0x00000082


	//----- nvinfo : EIATTR_KPARAM_INFO
	.align		4
.L_7:
        /*0008*/ 	.byte	0x04, 0x17
        /*000a*/ 	.short	(.L_9 - .L_8)
.L_8:
        /*000c*/ 	.word	0x00000000
        /*0010*/ 	.short	0x0002
        /*0012*/ 	.short	0x0010
        /*0014*/ 	.byte	0x00, 0xf0, 0x11, 0x00


	//----- nvinfo : EIATTR_KPARAM_INFO
	.align		4
.L_9:
        /*0018*/ 	.byte	0x04, 0x17
        /*001a*/ 	.short	(.L_11 - .L_10)
.L_10:
        /*001c*/ 	.word	0x00000000
        /*0020*/ 	.short	0x0001
        /*0022*/ 	.short	0x0008
        /*0024*/ 	.byte	0x00, 0xf5, 0x21, 0x00


	//----- nvinfo : EIATTR_KPARAM_INFO
	.align		4
.L_11:
        /*0028*/ 	.byte	0x04, 0x17
        /*002a*/ 	.short	(.L_13 - .L_12)
.L_12:
        /*002c*/ 	.word	0x00000000
        /*0030*/ 	.short	0x0000
        /*0032*/ 	.short	0x0000
        /*0034*/ 	.byte	0x00, 0xf5, 0x21, 0x00


	//----- nvinfo : EIATTR_SPARSE_MMA_MASK
	.align		4
.L_13:
        /*0038*/ 	.byte	0x03, 0x50
        /*003a*/ 	.short	0x0000


	//----- nvinfo : EIATTR_MAXREG_COUNT
	.align		4
        /*003c*/ 	.byte	0x03, 0x1b
        /*003e*/ 	.short	0x00ff


	//----- nvinfo : EIATTR_MERCURY_ISA_VERSION
	.align		4
        /*0040*/ 	.byte	0x03, 0x5f
        /*0042*/ 	.short	0x0101


	//----- nvinfo : EIATTR_VRC_CTA_INIT_COUNT
	.align		4
        /*0044*/ 	.byte	0x02, 0x4a
	.zero		1
	.zero		1


	//----- nvinfo : EIATTR_EXIT_INSTR_OFFSETS
	.align		4
        /*0048*/ 	.byte	0x04, 0x1c
        /*004a*/ 	.short	(.L_15 - .L_14)


	//   ....[0]....
.L_14:
        /*004c*/ 	.word	0x000004f0


	//----- nvinfo : EIATTR_CBANK_PARAM_SIZE
	.align		4
.L_15:
        /*0050*/ 	.byte	0x03, 0x19
        /*0052*/ 	.short	0x0014


	//----- nvinfo : EIATTR_PARAM_CBANK
	.align		4
        /*0054*/ 	.byte	0x04, 0x0a
        /*0056*/ 	.short	(.L_17 - .L_16)
	.align		4
.L_16:
        /*0058*/ 	.word	index@(.nv.constant0._Z6momentPiS_i)
        /*005c*/ 	.short	0x0380
        /*005e*/ 	.short	0x0014


	//----- nvinfo : EIATTR_SW_WAR
	.align		4
.L_17:
        /*0060*/ 	.byte	0x04, 0x36
        /*0062*/ 	.short	(.L_19 - .L_18)
.L_18:
        /*0064*/ 	.word	0x00000008
.L_19:


//--------------------- .nv.callgraph             --------------------------
	.section	.nv.callgraph,"",@"SHT_CUDA_CALLGRAPH"
	.align	4
	.sectionentsize	8
	.align		4
        /*0000*/ 	.word	0x00000000
	.align		4
        /*0004*/ 	.word	0xffffffff
	.align		4
        /*0008*/ 	.word	0x00000000
	.align		4
        /*000c*/ 	.word	0xfffffffe
	.align		4
        /*0010*/ 	.word	0x00000000
	.align		4
        /*0014*/ 	.word	0xfffffffd
	.align		4
        /*0018*/ 	.word	0x00000000
	.align		4
        /*001c*/ 	.word	0xfffffffc


//--------------------- .text._Z6momentPiS_i      --------------------------
	.section	.text._Z6momentPiS_i,"ax",@progbits
	.align	128
        .global         _Z6momentPiS_i
        .type           _Z6momentPiS_i,@function
        .size           _Z6momentPiS_i,(.L_x_1 - _Z6momentPiS_i)
        .other          _Z6momentPiS_i,@"STO_CUDA_ENTRY STV_DEFAULT"
_Z6momentPiS_i:
.text._Z6momentPiS_i:
[----:B------:R-:W-:Y:S08]  /*0000*/  LDC R1, c[0x0][0x37c] ;  /* 0x0000df00ff017b82 */ /* 0x000ff00000000800 */
[----:B------:R-:W0:Y:S01]  /*0010*/  LDC R5, c[0x0][0x390] ;  /* 0x0000e400ff057b82 */ /* 0x000e220000000800 */
[----:B------:R-:W1:Y:S07]  /*0020*/  S2R R10, SR_TID.X ;  /* 0x00000000000a7919 */ /* 0x000e6e0000002100 */
[----:B------:R-:W2:Y:S01]  /*0030*/  S2UR UR4, SR_CTAID.X ;  /* 0x00000000000479c3 */ /* 0x000ea20000002500 */
[----:B0-----:R-:W0:Y:S01]  /*0040*/  I2F.U32.RP R8, R5 ;  /* 0x0000000500087306 */ /* 0x001e220000209000 */
[----:B------:R-:W-:-:S04]  /*0050*/  IMAD R4, R5, R5, RZ ;  /* 0x0000000505047224 */ /* 0x000fc800078e02ff */
[----:B------:R-:W-:-:S03]  /*0060*/  IMAD.MOV R11, RZ, RZ, -R4 ;  /* 0x000000ffff0b7224 */ /* 0x000fc600078e0a04 */
[----:B------:R-:W3:Y:S01]  /*0070*/  I2F.U32.RP R0, R4 ;  /* 0x0000000400007306 */ /* 0x000ee20000209000 */
[----:B--2---:R-:W-:-:S07]  /*0080*/  USHF.L.U32 UR4, UR4, 0xa, URZ ;  /* 0x0000000a04047899 */ /* 0x004fce00080006ff */
[----:B0-----:R-:W0:Y:S08]  /*0090*/  MUFU.RCP R8, R8 ;  /* 0x0000000800087308 */ /* 0x001e300000001000 */
[----:B---3--:R-:W2:Y:S01]  /*00a0*/  MUFU.RCP R0, R0 ;  /* 0x0000000000007308 */ /* 0x008ea20000001000 */
[----:B0-----:R-:W-:-:S07]  /*00b0*/  VIADD R6, R8, 0xffffffe ;  /* 0x0ffffffe08067836 */ /* 0x001fce0000000000 */
[----:B------:R0:W3:Y:S01]  /*00c0*/  F2I.FTZ.U32.TRUNC.NTZ R7, R6 ;  /* 0x0000000600077305 */ /* 0x0000e2000021f000 */
[----:B--2---:R-:W-:Y:S01]  /*00d0*/  VIADD R2, R0, 0xffffffe ;  /* 0x0ffffffe00027836 */ /* 0x004fe20000000000 */
[----:B-1----:R-:W-:Y:S01]  /*00e0*/  LOP3.LUT R0, R10, UR4, RZ, 0xfc, !PT ;  /* 0x000000040a007c12 */ /* 0x002fe2000f8efcff */
[----:B------:R-:W1:Y:S05]  /*00f0*/  LDCU.64 UR4, c[0x0][0x358] ;  /* 0x00006b00ff0477ac */ /* 0x000e6a0008000a00 */
[----:B------:R2:W4:Y:S01]  /*0100*/  F2I.FTZ.U32.TRUNC.NTZ R3, R2 ;  /* 0x0000000200037305 */ /* 0x000522000021f000 */
[----:B0-----:R-:W-:Y:S01]  /*0110*/  IMAD.MOV.U32 R6, RZ, RZ, RZ ;  /* 0x000000ffff067224 */ /* 0x001fe200078e00ff */
[----:B---3--:R-:W-:Y:S01]  /*0120*/  IADD3 R8, PT, PT, RZ, -R7, RZ ;  /* 0x80000007ff087210 */ /* 0x008fe20007ffe0ff */
[----:B--2---:R-:W-:-:S04]  /*0130*/  HFMA2 R2, -RZ, RZ, 0, 0 ;  /* 0x00000000ff027431 */ /* 0x004fc800000001ff */
[----:B------:R-:W-:-:S04]  /*0140*/  IMAD R9, R8, R5, RZ ;  /* 0x0000000508097224 */ /* 0x000fc800078e02ff */
[----:B------:R-:W-:-:S04]  /*0150*/  IMAD.HI.U32 R6, R7, R9, R6 ;  /* 0x0000000907067227 */ /* 0x000fc800078e0006 */
[----:B----4-:R-:W-:Y:S02]  /*0160*/  IMAD R7, R11, R3, RZ ;  /* 0x000000030b077224 */ /* 0x010fe400078e02ff */
[----:B------:R-:W-:-:S04]  /*0170*/  IMAD.HI.U32 R6, R6, R10, RZ ;  /* 0x0000000a06067227 */ /* 0x000fc800078e00ff */
[----:B------:R-:W-:Y:S01]  /*0180*/  IMAD.HI.U32 R2, R3, R7, R2 ;  /* 0x0000000703027227 */ /* 0x000fe200078e0002 */
[----:B------:R-:W-:-:S03]  /*0190*/  IADD3 R8, PT, PT, -R6, RZ, RZ ;  /* 0x000000ff06087210 */ /* 0x000fc60007ffe1ff */
[C-C-:B------:R-:W-:Y:S02]  /*01a0*/  IMAD.IADD R3, R0.reuse, 0x1, R5.reuse ;  /* 0x0000000100037824 */ /* 0x140fe400078e0205 */
[----:B------:R-:W-:Y:S02]  /*01b0*/  IMAD.IADD R9, R0, 0x1, -R5 ;  /* 0x0000000100097824 */ /* 0x000fe400078e0a05 */
[----:B------:R-:W-:-:S04]  /*01c0*/  IMAD.HI.U32 R6, R2, R3, RZ ;  /* 0x0000000302067227 */ /* 0x000fc800078e00ff */
[----:B------:R-:W-:-:S04]  /*01d0*/  IMAD.HI.U32 R2, R2, R9, RZ ;  /* 0x0000000902027227 */ /* 0x000fc800078e00ff */
[C---:B------:R-:W-:Y:S01]  /*01e0*/  IMAD R8, R5.reuse, R8, R10 ;  /* 0x0000000805087224 */ /* 0x040fe200078e020a */
[----:B------:R-:W-:Y:S01]  /*01f0*/  IADD3 R2, PT, PT, -R2, RZ, RZ ;  /* 0x000000ff02027210 */ /* 0x000fe20007ffe1ff */
[----:B------:R-:W-:Y:S02]  /*0200*/  IMAD.MOV R6, RZ, RZ, -R6 ;  /* 0x000000ffff067224 */ /* 0x000fe400078e0a06 */
[----:B------:R-:W-:Y:S01]  /*0210*/  VIADD R11, R5, 0xffffffff ;  /* 0xffffffff050b7836 */ /* 0x000fe20000000000 */
[----:B------:R-:W-:Y:S01]  /*0220*/  ISETP.GE.U32.AND P0, PT, R8, R5, PT ;  /* 0x000000050800720c */ /* 0x000fe20003f06070 */
[C---:B------:R-:W-:Y:S01]  /*0230*/  IMAD R7, R4.reuse, R6, R3 ;  /* 0x0000000604077224 */ /* 0x040fe200078e0203 */
[----:B------:R-:W-:Y:S01]  /*0240*/  LOP3.LUT R6, RZ, R4, RZ, 0x33, !PT ;  /* 0x00000004ff067212 */ /* 0x000fe200078e33ff */
[----:B------:R-:W-:Y:S02]  /*0250*/  IMAD R9, R4, R2, R9 ;  /* 0x0000000204097224 */ /* 0x000fe400078e0209 */
[----:B------:R-:W0:Y:S01]  /*0260*/  LDC.64 R2, c[0x0][0x380] ;  /* 0x0000e000ff027b82 */ /* 0x000e220000000a00 */
[----:B------:R-:W-:-:S02]  /*0270*/  ISETP.GE.U32.AND P1, PT, R7, R4, PT ;  /* 0x000000040700720c */ /* 0x000fc40003f26070 */
[----:B------:R-:W-:-:S05]  /*0280*/  ISETP.GE.U32.AND P2, PT, R9, R4, PT ;  /* 0x000000040900720c */ /* 0x000fca0003f46070 */
[----:B------:R-:W-:-:S05]  /*0290*/  @P0 IMAD.IADD R8, R8, 0x1, -R5 ;  /* 0x0000000108080824 */ /* 0x000fca00078e0a05 */
[----:B------:R-:W-:Y:S02]  /*02a0*/  ISETP.GE.U32.AND P0, PT, R8, R5, PT ;  /* 0x000000050800720c */ /* 0x000fe40003f06070 */
[----:B------:R-:W-:Y:S01]  /*02b0*/  @P1 IADD3 R7, PT, PT, -R4, R7, RZ ;  /* 0x0000000704071210 */ /* 0x000fe20007ffe1ff */
[----:B------:R-:W-:Y:S01]  /*02c0*/  @P2 IMAD.IADD R9, R9, 0x1, -R4 ;  /* 0x0000000109092824 */ /* 0x000fe200078e0a04 */
[----:B------:R-:W-:Y:S02]  /*02d0*/  ISETP.NE.U32.AND P1, PT, R5, RZ, PT ;  /* 0x000000ff0500720c */ /* 0x000fe40003f25070 */
[-C--:B------:R-:W-:Y:S02]  /*02e0*/  ISETP.GE.U32.AND P3, PT, R7, R4.reuse, PT ;  /* 0x000000040700720c */ /* 0x080fe40003f66070 */
[----:B------:R-:W-:-:S05]  /*02f0*/  ISETP.GE.U32.AND P2, PT, R9, R4, PT ;  /* 0x000000040900720c */ /* 0x000fca0003f46070 */
[-C--:B------:R-:W-:Y:S02]  /*0300*/  @P0 IADD3 R8, PT, PT, R8, -R5.reuse, RZ ;  /* 0x8000000508080210 */ /* 0x080fe40007ffe0ff */
[C---:B------:R-:W-:Y:S02]  /*0310*/  ISETP.NE.U32.AND P0, PT, R4.reuse, RZ, PT ;  /* 0x000000ff0400720c */ /* 0x040fe40003f05070 */
[----:B------:R-:W-:Y:S02]  /*0320*/  @!P1 LOP3.LUT R8, RZ, R5, RZ, 0x33, !PT ;  /* 0x00000005ff089212 */ /* 0x000fe400078e33ff */
[----:B------:R-:W-:Y:S02]  /*0330*/  @P3 IADD3 R7, PT, PT, -R4, R7, RZ ;  /* 0x0000000704073210 */ /* 0x000fe40007ffe1ff */
[C---:B------:R-:W-:Y:S01]  /*0340*/  ISETP.NE.AND P1, PT, R8.reuse, R11, PT ;  /* 0x0000000b0800720c */ /* 0x040fe20003f25270 */
[----:B------:R-:W-:Y:S01]  /*0350*/  @P2 IMAD.IADD R9, R9, 0x1, -R4 ;  /* 0x0000000109092824 */ /* 0x000fe200078e0a04 */
[----:B------:R-:W-:-:S02]  /*0360*/  ISETP.NE.AND P2, PT, R8, RZ, PT ;  /* 0x000000ff0800720c */ /* 0x000fc40003f45270 */
[C---:B------:R-:W-:Y:S02]  /*0370*/  SEL R11, R5.reuse, RZ, !P1 ;  /* 0x000000ff050b7207 */ /* 0x040fe40004800000 */
[C---:B------:R-:W-:Y:S02]  /*0380*/  SEL R7, R6.reuse, R7, !P0 ;  /* 0x0000000706077207 */ /* 0x040fe40004000000 */
[----:B------:R-:W-:Y:S02]  /*0390*/  SEL R9, R6, R9, !P0 ;  /* 0x0000000906097207 */ /* 0x000fe40004000000 */
[----:B------:R-:W-:Y:S01]  /*03a0*/  SEL R13, R5, RZ, !P2 ;  /* 0x000000ff050d7207 */ /* 0x000fe20005000000 */
[----:B0-----:R-:W-:Y:S01]  /*03b0*/  IMAD.WIDE.U32 R4, R7, 0x4, R2 ;  /* 0x0000000407047825 */ /* 0x001fe200078e0002 */
[C---:B------:R-:W-:Y:S02]  /*03c0*/  IADD3 R11, PT, PT, R0.reuse, 0x1, -R11 ;  /* 0x00000001000b7810 */ /* 0x040fe40007ffe80b */
[----:B------:R-:W-:Y:S01]  /*03d0*/  IADD3 R13, PT, PT, R0, -0x1, R13 ;  /* 0xffffffff000d7810 */ /* 0x000fe20007ffe00d */
[----:B------:R-:W-:-:S02]  /*03e0*/  IMAD.WIDE.U32 R6, R9, 0x4, R2 ;  /* 0x0000000409067825 */ /* 0x000fc400078e0002 */
[----:B-1----:R-:W2:Y:S02]  /*03f0*/  LDG.E R4, desc[UR4][R4.64] ;  /* 0x0000000404047981 */ /* 0x002ea4000c1e1900 */
[--C-:B------:R-:W-:Y:S02]  /*0400*/  IMAD.WIDE.U32 R8, R11, 0x4, R2.reuse ;  /* 0x000000040b087825 */ /* 0x100fe400078e0002 */
[----:B------:R-:W2:Y:S02]  /*0410*/  LDG.E R7, desc[UR4][R6.64] ;  /* 0x0000000406077981 */ /* 0x000ea4000c1e1900 */
[--C-:B------:R-:W-:Y:S02]  /*0420*/  IMAD.WIDE.U32 R10, R0, 0x4, R2.reuse ;  /* 0x00000004000a7825 */ /* 0x100fe400078e0002 */
[----:B------:R-:W2:Y:S02]  /*0430*/  LDG.E R8, desc[UR4][R8.64] ;  /* 0x0000000408087981 */ /* 0x000ea4000c1e1900 */
[----:B------:R-:W-:-:S02]  /*0440*/  IMAD.WIDE.U32 R2, R13, 0x4, R2 ;  /* 0x000000040d027825 */ /* 0x000fc400078e0002 */
[----:B------:R-:W3:Y:S01]  /*0450*/  LDG.E R10, desc[UR4][R10.64] ;  /* 0x000000040a0a7981 */ /* 0x000ee2000c1e1900 */
[----:B------:R-:W0:Y:S03]  /*0460*/  LDC.64 R12, c[0x0][0x388] ;  /* 0x0000e200ff0c7b82 */ /* 0x000e260000000a00 */
[----:B------:R-:W3:Y:S01]  /*0470*/  LDG.E R3, desc[UR4][R2.64] ;  /* 0x0000000402037981 */ /* 0x000ee2000c1e1900 */
[----:B------:R-:W-:Y:S02]  /*0480*/  MOV R15, 0xffffffff ;  /* 0xffffffff000f7802 */ /* 0x000fe40000000f00 */
[----:B--2---:R-:W-:-:S04]  /*0490*/  IADD3 R14, PT, PT, R8, R7, R4 ;  /* 0x00000007080e7210 */ /* 0x004fc80007ffe004 */
[----:B---3--:R-:W-:-:S04]  /*04a0*/  IADD3 R14, PT, PT, R10, R14, R3 ;  /* 0x0000000e0a0e7210 */ /* 0x008fc80007ffe003 */
[----:B------:R-:W-:Y:S01]  /*04b0*/  ISETP.GE.AND P0, PT, R14, 0x1, PT ;  /* 0x000000010e00780c */ /* 0x000fe20003f06270 */
[----:B0-----:R-:W-:-:S03]  /*04c0*/  IMAD.WIDE.U32 R4, R0, 0x4, R12 ;  /* 0x0000000400047825 */ /* 0x001fc600078e000c */
[----:B------:R-:W-:-:S05]  /*04d0*/  SEL R7, R15, 0x1, !P0 ;  /* 0x000000010f077807 */ /* 0x000fca0004000000 */
[----:B------:R-:W-:Y:S01]  /*04e0*/  STG.E desc[UR4][R4.64], R7 ;  /* 0x0000000704007986 */ /* 0x000fe2000c101904 */
[----:B------:R-:W-:Y:S05]  /*04f0*/  EXIT ;  /* 0x000000000000794d */ /* 0x000fea0003800000 */
.L_x_0:
[----:B------:R-:W-:-:S00]  /*0500*/  BRA `(.L_x_0) ;  /* 0xfffffffc00fc7947 */ /* 0x000fc0000383ffff */
[----:B------:R-:W-:-:S00]  /*0510*/  NOP ;  /* 0x0000000000007918 */ /* 0x000fc00000000000 */
        /* <DEDUP_REMOVED lines=14> */
.L_x_1:


//--------------------- .nv.shared.reserved.0     --------------------------
	.section	.nv.shared.reserved.0,"aw",@nobits
	.weak		__nv_reservedSMEM_offset_0_alias
	.size		__nv_reservedSMEM_offset_0_alias, 0, 64
	.other		__nv_reservedSMEM_offset_0_alias,@"STO_CUDA_RESERVED_SHARED STV_DEFAULT"
__nv_reservedSMEM_offset_0_alias:
	.zero		0
	.zero		64


//--------------------- .nv.constant0._Z6momentPiS_i --------------------------
	.section	.nv.constant0._Z6momentPiS_i,"a",@progbits
	.sectionflags	@""
	.align	4
.nv.constant0._Z6momentPiS_i:
	.zero		916


//--------------------- SYMBOLS --------------------------

	.type		.nv.reservedSmem.offset0,@object
	.size		.nv.reservedSmem.offset0,0x4
